	.headerflags	@"EF_CUDA_TEXMODE_UNIFIED EF_CUDA_64BIT_ADDRESS EF_CUDA_ACCELERATORS EF_CUDA_SM90 EF_CUDA_VIRTUAL_SM(EF_CUDA_SM90)"
	.elftype	@"ET_EXEC"


//--------------------- .nv.info                  --------------------------
	.section	.nv.info,"",@"SHT_CUDA_INFO"
	.align	4


	//----- nvinfo : EIATTR_REGCOUNT
	.align		4
        /*0000*/ 	.byte	0x04, 0x2f
        /*0002*/ 	.short	(.L_1 - .L_0)
	.align		4
.L_0:
        /*0004*/ 	.word	index@(triton_poi_fused_reflection_pad2d_0)
        /*0008*/ 	.word	0x0000000e


	//----- nvinfo : EIATTR_MIN_STACK_SIZE
	.align		4
.L_1:
        /*000c*/ 	.byte	0x04, 0x12
        /*000e*/ 	.short	(.L_3 - .L_2)
	.align		4
.L_2:
        /*0010*/ 	.word	index@(triton_poi_fused_reflection_pad2d_0)
        /*0014*/ 	.word	0x00000000


	//----- nvinfo : EIATTR_FRAME_SIZE
	.align		4
.L_3:
        /*0018*/ 	.byte	0x04, 0x11
        /*001a*/ 	.short	(.L_5 - .L_4)
	.align		4
.L_4:
        /*001c*/ 	.word	index@(triton_poi_fused_reflection_pad2d_0)
        /*0020*/ 	.word	0x00000000


	//----- nvinfo : EIATTR_MIN_STACK_SIZE
	.align		4
.L_5:
        /*0024*/ 	.byte	0x04, 0x12
        /*0026*/ 	.short	(.L_7 - .L_6)
	.align		4
.L_6:
        /*0028*/ 	.word	index@(triton_poi_fused_reflection_pad2d_0)
        /*002c*/ 	.word	0x00000000
.L_7:


//--------------------- .nv.info.triton_poi_fused_reflection_pad2d_0 --------------------------
	.section	.nv.info.triton_poi_fused_reflection_pad2d_0,"",@"SHT_CUDA_INFO"
	.sectionflags	@""
	.align	4


	//----- nvinfo : EIATTR_CUDA_API_VERSION
	.align		4
        /*0000*/ 	.byte	0x04, 0x37
        /*0002*/ 	.short	(.L_9 - .L_8)
.L_8:
        /*0004*/ 	.word	0x0000007c


	//----- nvinfo : EIATTR_KPARAM_INFO
	.align		4
.L_9:
        /*0008*/ 	.byte	0x04, 0x17
        /*000a*/ 	.short	(.L_11 - .L_10)
.L_10:
        /*000c*/ 	.word	0x00000000
        /*0010*/ 	.short	0x0002
        /*0012*/ 	.short	0x0010
        /*0014*/ 	.byte	0x00, 0xf0, 0x11, 0x00


	//----- nvinfo : EIATTR_KPARAM_INFO
	.align		4
.L_11:
        /*0018*/ 	.byte	0x04, 0x17
        /*001a*/ 	.short	(.L_13 - .L_12)
.L_12:
        /*001c*/ 	.word	0x00000000
        /*0020*/ 	.short	0x0001
        /*0022*/ 	.short	0x0008
        /*0024*/ 	.byte	0x00, 0xf4, 0x21, 0x00


	//----- nvinfo : EIATTR_KPARAM_INFO
	.align		4
.L_13:
        /*0028*/ 	.byte	0x04, 0x17
        /*002a*/ 	.short	(.L_15 - .L_14)
.L_14:
        /*002c*/ 	.word	0x00000000
        /*0030*/ 	.short	0x0000
        /*0032*/ 	.short	0x0000
        /*0034*/ 	.byte	0x00, 0xf4, 0x21, 0x00


	//----- nvinfo : EIATTR_SPARSE_MMA_MASK
	.align		4
.L_15:
        /*0038*/ 	.byte	0x03, 0x50
        /*003a*/ 	.short	0x0000


	//----- nvinfo : EIATTR_MAXREG_COUNT
	.align		4
        /*003c*/ 	.byte	0x03, 0x1b
        /*003e*/ 	.short	0x00ff


	//----- nvinfo : EIATTR_EXIT_INSTR_OFFSETS
	.align		4
        /*0040*/ 	.byte	0x04, 0x1c
        /*0042*/ 	.short	(.L_17 - .L_16)


	//   ....[0]....
.L_16:
        /*0044*/ 	.word	0x00000360


	//   ....[1]....
        /*0048*/ 	.word	0x00000380


	//----- nvinfo : EIATTR_REQNTID
	.align		4
.L_17:
        /*004c*/ 	.byte	0x04, 0x10
        /*004e*/ 	.short	(.L_19 - .L_18)
.L_18:
        /*0050*/ 	.word	0x00000100
        /*0054*/ 	.word	0x00000001
        /*0058*/ 	.word	0x00000001


	//----- nvinfo : EIATTR_CBANK_PARAM_SIZE
	.align		4
.L_19:
        /*005c*/ 	.byte	0x03, 0x19
        /*005e*/ 	.short	0x0014


	//----- nvinfo : EIATTR_PARAM_CBANK
	.align		4
        /*0060*/ 	.byte	0x04, 0x0a
        /*0062*/ 	.short	(.L_21 - .L_20)
	.align		4
.L_20:
        /*0064*/ 	.word	index@(.nv.constant0.triton_poi_fused_reflection_pad2d_0)
        /*0068*/ 	.short	0x0210
        /*006a*/ 	.short	0x0014


	//----- nvinfo : EIATTR_SW_WAR
	.align		4
.L_21:
        /*006c*/ 	.byte	0x04, 0x36
        /*006e*/ 	.short	(.L_23 - .L_22)
.L_22:
        /*0070*/ 	.word	0x00000008
.L_23:


//--------------------- .nv.callgraph             --------------------------
	.section	.nv.callgraph,"",@"SHT_CUDA_CALLGRAPH"
	.align	4
	.sectionentsize	8
	.align		4
        /*0000*/ 	.word	0x00000000
	.align		4
        /*0004*/ 	.word	0xffffffff
	.align		4
        /*0008*/ 	.word	0x00000000
	.align		4
        /*000c*/ 	.word	0xfffffffe
	.align		4
        /*0010*/ 	.word	0x00000000
	.align		4
        /*0014*/ 	.word	0xfffffffd
	.align		4
        /*0018*/ 	.word	0x00000000
	.align		4
        /*001c*/ 	.word	0xfffffffc


//--------------------- .text.triton_poi_fused_reflection_pad2d_0 --------------------------
	.section	.text.triton_poi_fused_reflection_pad2d_0,"ax",@progbits
	.align	128
        .global         triton_poi_fused_reflection_pad2d_0
        .type           triton_poi_fused_reflection_pad2d_0,@function
        .size           triton_poi_fused_reflection_pad2d_0,(.L_x_1 - triton_poi_fused_reflection_pad2d_0)
        .other          triton_poi_fused_reflection_pad2d_0,@"STO_CUDA_ENTRY STV_DEFAULT"
triton_poi_fused_reflection_pad2d_0:
.text.triton_poi_fused_reflection_pad2d_0:
[----:B------:R-:W0:Y:S02]  /*0000*/  LDC R1, c[0x0][0x28] ;  /* 0x00000a00ff017b82 */ /* 0x000e240000000800 */
[----:B------:R-:W1:Y:S01]  /*0010*/  S2R R0, SR_TID.X ;  /* 0x0000000000007919 */ /* 0x000e620000002100 */
[----:B------:R-:W-:Y:S01]  /*0020*/  HFMA2.MMA R2, -RZ, RZ, 0, 0 ;  /* 0x00000000ff027435 */ /* 0x000fe200000001ff */
[----:B------:R-:W-:Y:S01]  /*0030*/  IMAD.MOV.U32 R4, RZ, RZ, RZ ;  /* 0x000000ffff047224 */ /* 0x000fe200078e00ff */
[----:B------:R-:W-:Y:S01]  /*0040*/  ULDC.64 UR4, c[0x0][0x208] ;  /* 0x0000820000047ab9 */ /* 0x000fe20000000a00 */
[----:B------:R-:W2:Y:S01]  /*0050*/  S2R R3, SR_CTAID.X ;  /* 0x0000000000037919 */ /* 0x000ea20000002500 */
[----:B-1----:R-:W-:-:S05]  /*0060*/  IMAD.SHL.U32 R0, R0, 0x2, RZ ;  /* 0x0000000200007824 */ /* 0x002fca00078e00ff */
[----:B------:R-:W-:-:S05]  /*0070*/  LOP3.LUT R0, R0, 0x1fe, RZ, 0xc0, !PT ;  /* 0x000001fe00007812 */ /* 0x000fca00078ec0ff */
[----:B--2---:R-:W-:-:S04]  /*0080*/  IMAD R3, R3, 0x200, R0 ;  /* 0x0000020003037824 */ /* 0x004fc800078e0200 */
[C---:B------:R-:W-:Y:S01]  /*0090*/  IMAD.HI R6, R3.reuse, -0x15f15f15, R2 ;  /* 0xea0ea0eb03067827 */ /* 0x040fe200078e0202 */
[----:B------:R-:W-:-:S03]  /*00a0*/  ISETP.GE.AND P0, PT, R3, 0x13240, PT ;  /* 0x000132400300780c */ /* 0x000fc60003f06270 */
[----:B------:R-:W-:Y:S01]  /*00b0*/  VIADD R5, R3, 0x1 ;  /* 0x0000000103057836 */ /* 0x000fe20000000000 */
[----:B------:R-:W-:-:S03]  /*00c0*/  SHF.R.U32.HI R7, RZ, 0x1f, R6 ;  /* 0x0000001fff077819 */ /* 0x000fc60000011606 */
[----:B------:R-:W-:Y:S01]  /*00d0*/  IMAD.HI R0, R5, -0x15f15f15, R4 ;  /* 0xea0ea0eb05007827 */ /* 0x000fe200078e0204 */
[----:B------:R-:W-:Y:S02]  /*00e0*/  LEA.HI.SX32 R7, R6, R7, 0x1a ;  /* 0x0000000706077211 */ /* 0x000fe400078fd2ff */
[----:B------:R-:W-:Y:S02]  /*00f0*/  MOV R6, RZ ;  /* 0x000000ff00067202 */ /* 0x000fe40000000f00 */
[----:B------:R-:W-:-:S03]  /*0100*/  SHF.R.U32.HI R9, RZ, 0x1f, R0 ;  /* 0x0000001fff097819 */ /* 0x000fc60000011600 */
[----:B------:R-:W-:Y:S01]  /*0110*/  IMAD.HI R2, R7, -0x15f15f15, R6 ;  /* 0xea0ea0eb07027827 */ /* 0x000fe200078e0206 */
[----:B------:R-:W-:-:S03]  /*0120*/  LEA.HI.SX32 R9, R0, R9, 0x1a ;  /* 0x0000000900097211 */ /* 0x000fc600078fd2ff */
[----:B------:R-:W-:Y:S01]  /*0130*/  IMAD R0, R7, -0x46, R3 ;  /* 0xffffffba07007824 */ /* 0x000fe200078e0203 */
[----:B------:R-:W-:Y:S01]  /*0140*/  SHF.R.U32.HI R11, RZ, 0x1f, R2 ;  /* 0x0000001fff0b7819 */ /* 0x000fe20000011602 */
[----:B------:R-:W-:Y:S02]  /*0150*/  IMAD R9, R9, -0x46, R5 ;  /* 0xffffffba09097824 */ /* 0x000fe400078e0205 */
[----:B------:R-:W1:Y:S01]  /*0160*/  LDC.64 R4, c[0x0][0x210] ;  /* 0x00008400ff047b82 */ /* 0x000e620000000a00 */
[----:B------:R-:W-:Y:S01]  /*0170*/  LEA.HI.SX32 R11, R2, R11, 0x1a ;  /* 0x0000000b020b7211 */ /* 0x000fe200078fd2ff */
[----:B------:R-:W-:Y:S02]  /*0180*/  VIADD R2, R0, 0xfffffffd ;  /* 0xfffffffd00027836 */ /* 0x000fe40000000000 */
[----:B------:R-:W-:Y:S02]  /*0190*/  VIADD R9, R9, 0xfffffffd ;  /* 0xfffffffd09097836 */ /* 0x000fe40000000000 */
[----:B------:R-:W-:Y:S01]  /*01a0*/  IMAD R11, R11, -0x46, R7 ;  /* 0xffffffba0b0b7824 */ /* 0x000fe200078e0207 */
[----:B------:R-:W-:Y:S01]  /*01b0*/  IABS R6, R2 ;  /* 0x0000000200067213 */ /* 0x000fe20000000000 */
[----:B------:R-:W-:Y:S01]  /*01c0*/  IMAD.HI R0, R3, 0x6aff5f81, RZ ;  /* 0x6aff5f8103007827 */ /* 0x000fe200078e02ff */
[----:B------:R-:W-:-:S02]  /*01d0*/  IABS R2, R9 ;  /* 0x0000000900027213 */ /* 0x000fc40000000000 */
[----:B------:R-:W-:Y:S01]  /*01e0*/  IADD3 R11, R11, -0x3, RZ ;  /* 0xfffffffd0b0b7810 */ /* 0x000fe20007ffe0ff */
[----:B------:R-:W-:Y:S01]  /*01f0*/  VIADD R6, R6, 0xffffffc1 ;  /* 0xffffffc106067836 */ /* 0x000fe20000000000 */
[----:B------:R-:W-:Y:S01]  /*0200*/  SHF.R.U32.HI R7, RZ, 0x1f, R0 ;  /* 0x0000001fff077819 */ /* 0x000fe20000011600 */
[----:B------:R-:W-:Y:S01]  /*0210*/  VIADD R2, R2, 0xffffffc1 ;  /* 0xffffffc102027836 */ /* 0x000fe20000000000 */
[----:B------:R-:W-:Y:S02]  /*0220*/  IABS R8, R11 ;  /* 0x0000000b00087213 */ /* 0x000fe40000000000 */
[----:B------:R-:W-:Y:S02]  /*0230*/  CS2R R10, SRZ ;  /* 0x00000000000a7805 */ /* 0x000fe4000001ff00 */
[----:B------:R-:W-:Y:S02]  /*0240*/  LEA.HI R7, R0, R7, RZ, 0x15 ;  /* 0x0000000700077211 */ /* 0x000fe400078fa8ff */
[----:B------:R-:W-:-:S02]  /*0250*/  IABS R6, R6 ;  /* 0x0000000600067213 */ /* 0x000fc40000000000 */
[----:B------:R-:W-:Y:S02]  /*0260*/  IADD3 R0, R8, -0x3f, RZ ;  /* 0xffffffc108007810 */ /* 0x000fe40007ffe0ff */
[----:B------:R-:W-:Y:S01]  /*0270*/  IABS R8, R2 ;  /* 0x0000000200087213 */ /* 0x000fe20000000000 */
[----:B------:R-:W-:Y:S01]  /*0280*/  IMAD.MOV.U32 R2, RZ, RZ, R6 ;  /* 0x000000ffff027224 */ /* 0x000fe200078e0006 */
[----:B------:R-:W-:Y:S02]  /*0290*/  LEA R7, R7, 0xfff, 0xc ;  /* 0x00000fff07077811 */ /* 0x000fe400078e60ff */
[----:B------:R-:W-:Y:S02]  /*02a0*/  MOV R6, R8 ;  /* 0x0000000800067202 */ /* 0x000fe40000000f00 */
[----:B------:R-:W-:Y:S01]  /*02b0*/  IABS R9, R0 ;  /* 0x0000000000097213 */ /* 0x000fe20000000000 */
[----:B------:R-:W-:Y:S01]  /*02c0*/  IMAD.IADD R0, R7, 0x1, -R2 ;  /* 0x0000000107007824 */ /* 0x000fe200078e0a02 */
[----:B------:R-:W-:-:S03]  /*02d0*/  IADD3 R2, R7, -R6, RZ ;  /* 0x8000000607027210 */ /* 0x000fc60007ffe0ff */
[C---:B------:R-:W-:Y:S02]  /*02e0*/  IMAD R7, R9.reuse, -0x40, R0 ;  /* 0xffffffc009077824 */ /* 0x040fe400078e0200 */
[----:B------:R-:W-:Y:S02]  /*02f0*/  IMAD R9, R9, -0x40, R2 ;  /* 0xffffffc009097824 */ /* 0x000fe400078e0202 */
[----:B-1----:R-:W-:-:S04]  /*0300*/  IMAD.WIDE R6, R7, 0x4, R4 ;  /* 0x0000000407067825 */ /* 0x002fc800078e0204 */
[----:B------:R-:W-:Y:S01]  /*0310*/  IMAD.WIDE R4, R9, 0x4, R4 ;  /* 0x0000000409047825 */ /* 0x000fe200078e0204 */
[----:B------:R1:W5:Y:S01]  /*0320*/  @!P0 LDG.E.EL R10, desc[UR4][R6.64] ;  /* 0x00000004060a8981 */ /* 0x000362000c2e1900 */
[----:B------:R-:W2:Y:S03]  /*0330*/  LDC.64 R8, c[0x0][0x218] ;  /* 0x00008600ff087b82 */ /* 0x000ea60000000a00 */
[----:B------:R1:W5:Y:S01]  /*0340*/  @!P0 LDG.E.EL R11, desc[UR4][R4.64] ;  /* 0x00000004040b8981 */ /* 0x000362000c2e1900 */
[----:B--2---:R-:W-:Y:S01]  /*0350*/  IMAD.WIDE R2, R3, 0x4, R8 ;  /* 0x0000000403027825 */ /* 0x004fe200078e0208 */
[----:B-1----:R-:W-:Y:S06]  /*0360*/  @P0 EXIT ;  /* 0x000000000000094d */ /* 0x002fec0003800000 */
[----:B-----5:R-:W-:Y:S01]  /*0370*/  STG.E.64 desc[UR4][R2.64], R10 ;  /* 0x0000000a02007986 */ /* 0x020fe2000c101b04 */
[----:B------:R-:W-:Y:S05]  /*0380*/  EXIT ;  /* 0x000000000000794d */ /* 0x000fea0003800000 */
.L_x_0:
[----:B------:R-:W-:-:S00]  /*0390*/  BRA `(.L_x_0) ;  /* 0xfffffffc00fc7947 */ /* 0x000fc0000383ffff */
[----:B------:R-:W-:-:S00]  /*03a0*/  NOP ;  /* 0x0000000000007918 */ /* 0x000fc00000000000 */
        /* <DEDUP_REMOVED lines=13> */
.L_x_1:


//--------------------- .nv.constant0.triton_poi_fused_reflection_pad2d_0 --------------------------
	.section	.nv.constant0.triton_poi_fused_reflection_pad2d_0,"a",@progbits
	.sectionflags	@""
	.align	4
.nv.constant0.triton_poi_fused_reflection_pad2d_0:
	.zero		548
